//
// Generated by NVIDIA NVVM Compiler
//
// Compiler Build ID: CL-36424714
// Cuda compilation tools, release 13.0, V13.0.88
// Based on NVVM 20.0.0
//

.version 9.0
.target sm_100
.address_size 64

	// .globl	_Z12mandelKernelPiffffiii

.visible .entry _Z12mandelKernelPiffffiii(
	.param .u64 .ptr .align 1 _Z12mandelKernelPiffffiii_param_0,
	.param .f32 _Z12mandelKernelPiffffiii_param_1,
	.param .f32 _Z12mandelKernelPiffffiii_param_2,
	.param .f32 _Z12mandelKernelPiffffiii_param_3,
	.param .f32 _Z12mandelKernelPiffffiii_param_4,
	.param .u32 _Z12mandelKernelPiffffiii_param_5,
	.param .u32 _Z12mandelKernelPiffffiii_param_6,
	.param .u32 _Z12mandelKernelPiffffiii_param_7
)
{
	.reg .pred 	%p<15>;
	.reg .b32 	%r<67>;
	.reg .b32 	%f<20>;
	.reg .b64 	%rd<17>;

	ld.param.u64 	%rd4, [_Z12mandelKernelPiffffiii_param_0];
	ld.param.f32 	%f9, [_Z12mandelKernelPiffffiii_param_1];
	ld.param.f32 	%f10, [_Z12mandelKernelPiffffiii_param_2];
	ld.param.f32 	%f11, [_Z12mandelKernelPiffffiii_param_3];
	ld.param.f32 	%f12, [_Z12mandelKernelPiffffiii_param_4];
	ld.param.u32 	%r28, [_Z12mandelKernelPiffffiii_param_5];
	ld.param.u32 	%r29, [_Z12mandelKernelPiffffiii_param_6];
	ld.param.u32 	%r30, [_Z12mandelKernelPiffffiii_param_7];
	cvta.to.global.u64 	%rd1, %rd4;
	mov.u32 	%r31, %ctaid.x;
	mov.u32 	%r32, %ntid.x;
	mov.u32 	%r33, %tid.x;
	mad.lo.s32 	%r34, %r31, %r32, %r33;
	mul.lo.s32 	%r1, %r29, %r34;
	mov.u32 	%r35, %ctaid.y;
	mov.u32 	%r36, %ntid.y;
	mov.u32 	%r37, %tid.y;
	mad.lo.s32 	%r38, %r35, %r36, %r37;
	mul.lo.s32 	%r2, %r29, %r38;
	setp.lt.s32 	%p1, %r29, 1;
	@%p1 bra 	$L__BB0_22;
	setp.lt.s32 	%p2, %r30, 1;
	@%p2 bra 	$L__BB0_9;
	neg.s32 	%r3, %r30;
	mov.b32 	%r57, 0;
$L__BB0_3:
	add.s32 	%r54, %r57, %r2;
	cvt.rn.f32.s32 	%f13, %r54;
	fma.rn.f32 	%f1, %f12, %f13, %f10;
	mul.lo.s32 	%r55, %r54, %r28;
	cvt.s64.s32 	%rd14, %r55;
	add.s64 	%rd2, %rd1, %rd14;
	mov.b32 	%r58, 0;
$L__BB0_4:
	add.s32 	%r6, %r58, %r1;
	cvt.rn.f32.s32 	%f14, %r6;
	fma.rn.f32 	%f2, %f11, %f14, %f9;
	mov.b32 	%r60, 0;
	mov.u32 	%r59, %r3;
	mov.f32 	%f18, %f1;
	mov.f32 	%f19, %f2;
$L__BB0_5:
	mul.f32 	%f5, %f19, %f19;
	mul.f32 	%f6, %f18, %f18;
	add.f32 	%f15, %f5, %f6;
	setp.gt.f32 	%p11, %f15, 0f40800000;
	mov.u32 	%r61, %r60;
	@%p11 bra 	$L__BB0_7;
	sub.f32 	%f16, %f5, %f6;
	add.f32 	%f17, %f19, %f19;
	add.f32 	%f19, %f2, %f16;
	fma.rn.f32 	%f18, %f17, %f18, %f1;
	add.s32 	%r60, %r60, 1;
	add.s32 	%r59, %r59, 1;
	setp.ne.s32 	%p12, %r59, 0;
	mov.u32 	%r61, %r30;
	@%p12 bra 	$L__BB0_5;
$L__BB0_7:
	mul.wide.s32 	%rd15, %r6, 4;
	add.s64 	%rd16, %rd2, %rd15;
	st.global.u32 	[%rd16], %r61;
	add.s32 	%r58, %r58, 1;
	setp.ne.s32 	%p13, %r58, %r29;
	@%p13 bra 	$L__BB0_4;
	add.s32 	%r57, %r57, 1;
	setp.eq.s32 	%p14, %r57, %r29;
	@%p14 bra 	$L__BB0_22;
	bra.uni 	$L__BB0_3;
$L__BB0_9:
	and.b32  	%r14, %r29, 7;
	add.s32 	%r15, %r14, -1;
	and.b32  	%r16, %r29, 3;
	and.b32  	%r17, %r29, 2147483640;
	and.b32  	%r18, %r29, 1;
	mov.b32 	%r62, 0;
$L__BB0_10:
	setp.lt.u32 	%p3, %r29, 8;
	add.s32 	%r41, %r62, %r2;
	mul.lo.s32 	%r42, %r41, %r28;
	cvt.s64.s32 	%rd5, %r42;
	add.s64 	%rd3, %rd1, %rd5;
	mov.b32 	%r65, 0;
	@%p3 bra 	$L__BB0_13;
	mov.b32 	%r63, 0;
$L__BB0_12:
	.pragma "nounroll";
	add.s32 	%r44, %r63, %r1;
	mul.wide.s32 	%rd6, %r44, 4;
	add.s64 	%rd7, %rd3, %rd6;
	mov.b32 	%r45, 0;
	st.global.u32 	[%rd7], %r45;
	st.global.u32 	[%rd7+4], %r45;
	st.global.u32 	[%rd7+8], %r45;
	st.global.u32 	[%rd7+12], %r45;
	st.global.u32 	[%rd7+16], %r45;
	st.global.u32 	[%rd7+20], %r45;
	st.global.u32 	[%rd7+24], %r45;
	st.global.u32 	[%rd7+28], %r45;
	add.s32 	%r63, %r63, 8;
	setp.ne.s32 	%p4, %r63, %r17;
	mov.u32 	%r65, %r17;
	@%p4 bra 	$L__BB0_12;
$L__BB0_13:
	setp.eq.s32 	%p5, %r14, 0;
	@%p5 bra 	$L__BB0_21;
	setp.lt.u32 	%p6, %r15, 3;
	@%p6 bra 	$L__BB0_16;
	add.s32 	%r46, %r65, %r1;
	mul.wide.s32 	%rd8, %r46, 4;
	add.s64 	%rd9, %rd3, %rd8;
	mov.b32 	%r47, 0;
	st.global.u32 	[%rd9], %r47;
	st.global.u32 	[%rd9+4], %r47;
	st.global.u32 	[%rd9+8], %r47;
	st.global.u32 	[%rd9+12], %r47;
	add.s32 	%r65, %r65, 4;
$L__BB0_16:
	setp.eq.s32 	%p7, %r16, 0;
	@%p7 bra 	$L__BB0_21;
	setp.eq.s32 	%p8, %r16, 1;
	@%p8 bra 	$L__BB0_19;
	add.s32 	%r48, %r65, %r1;
	mul.wide.s32 	%rd10, %r48, 4;
	add.s64 	%rd11, %rd3, %rd10;
	mov.b32 	%r49, 0;
	st.global.u32 	[%rd11], %r49;
	st.global.u32 	[%rd11+4], %r49;
	add.s32 	%r65, %r65, 2;
$L__BB0_19:
	setp.eq.s32 	%p9, %r18, 0;
	@%p9 bra 	$L__BB0_21;
	add.s32 	%r50, %r65, %r1;
	mul.wide.s32 	%rd12, %r50, 4;
	add.s64 	%rd13, %rd3, %rd12;
	mov.b32 	%r51, 0;
	st.global.u32 	[%rd13], %r51;
$L__BB0_21:
	add.s32 	%r62, %r62, 1;
	setp.ne.s32 	%p10, %r62, %r29;
	@%p10 bra 	$L__BB0_10;
$L__BB0_22:
	ret;

}


// ===== COMPILED SASS (sm_100) =====

	.target	sm_100

	.elftype	@"ET_EXEC"


//--------------------- .note.nv.tkinfo           --------------------------
	.section	.note.nv.tkinfo,"",@"SHT_NOTE"
	.sectionflags	@"SHF_NOTE_NV_TKINFO"
	.tkinfo
        /*0018*/ 	.word	0x00000002
        /*0030*/ 	.string	""
        /*0030*/ 	.string	"ptxas"
        /*0030*/ 	.string	"Cuda compilation tools, release 13.0, V13.0.88"
        /*0030*/ 	.string	"Build cuda_13.0.r13.0/compiler.36424714_0"
        /*0030*/ 	.string	"-arch sm_100 -m 64 "



//--------------------- .note.nv.cuinfo           --------------------------
	.section	.note.nv.cuinfo,"",@"SHT_NOTE"
	.sectionflags	@"SHF_NOTE_NV_CUINFO"
        /*0018*/ 	.short	0x0002
        /*001a*/ 	.short	0x0064
        /*001c*/ 	.short	0x0082
	.zero		2


//--------------------- .nv.info                  --------------------------
	.section	.nv.info,"",@"SHT_CUDA_INFO"
	.align	4


	//----- nvinfo : EIATTR_REGCOUNT
	.align		4
        /*0000*/ 	.byte	0x04, 0x2f
        /*0002*/ 	.short	(.L_1 - .L_0)
	.align		4
.L_0:
        /*0004*/ 	.word	index@(_Z12mandelKernelPiffffiii)
        /*0008*/ 	.word	0x00000011


	//----- nvinfo : EIATTR_FRAME_SIZE
	.align		4
.L_1:
        /*000c*/ 	.byte	0x04, 0x11
        /*000e*/ 	.short	(.L_3 - .L_2)
	.align		4
.L_2:
        /*0010*/ 	.word	index@(_Z12mandelKernelPiffffiii)
        /*0014*/ 	.word	0x00000000


	//----- nvinfo : EIATTR_MIN_STACK_SIZE
	.align		4
.L_3:
        /*0018*/ 	.byte	0x04, 0x12
        /*001a*/ 	.short	(.L_5 - .L_4)
	.align		4
.L_4:
        /*001c*/ 	.word	index@(_Z12mandelKernelPiffffiii)
        /*0020*/ 	.word	0x00000000
.L_5:


//--------------------- .nv.compat                --------------------------
	.section	.nv.compat,"",@"SHT_CUDA_COMPAT_INFO"
	.align	4
        /*0000*/ 	.byte	0x02, 0x09, 0x00, 0x00, 0x02, 0x02, 0x01, 0x00, 0x02, 0x05, 0x05, 0x00, 0x03, 0x07, 0x01, 0x01
        /*0010*/ 	.byte	0x02, 0x03, 0x00, 0x00, 0x02, 0x06, 0x01, 0x00, 0x04, 0x0b, 0x08, 0x00, 0x01, 0x00, 0x00, 0x00
        /*0020*/ 	.byte	0x00, 0x00, 0x00, 0x00


//--------------------- .nv.info._Z12mandelKernelPiffffiii --------------------------
	.section	.nv.info._Z12mandelKernelPiffffiii,"",@"SHT_CUDA_INFO"
	.sectionflags	@""
	.align	4


	//----- nvinfo : EIATTR_CUDA_API_VERSION
	.align		4
        /*0000*/ 	.byte	0x04, 0x37
        /*0002*/ 	.short	(.L_7 - .L_6)
.L_6:
        /*0004*/ 	.word	0x00000082


	//----- nvinfo : EIATTR_KPARAM_INFO
	.align		4
.L_7:
        /*0008*/ 	.byte	0x04, 0x17
        /*000a*/ 	.short	(.L_9 - .L_8)
.L_8:
        /*000c*/ 	.word	0x00000000
        /*0010*/ 	.short	0x0007
        /*0012*/ 	.short	0x0020
        /*0014*/ 	.byte	0x00, 0xf0, 0x11, 0x00


	//----- nvinfo : EIATTR_KPARAM_INFO
	.align		4
.L_9:
        /*0018*/ 	.byte	0x04, 0x17
        /*001a*/ 	.short	(.L_11 - .L_10)
.L_10:
        /*001c*/ 	.word	0x00000000
        /*0020*/ 	.short	0x0006
        /*0022*/ 	.short	0x001c
        /*0024*/ 	.byte	0x00, 0xf0, 0x11, 0x00


	//----- nvinfo : EIATTR_KPARAM_INFO
	.align		4
.L_11:
        /*0028*/ 	.byte	0x04, 0x17
        /*002a*/ 	.short	(.L_13 - .L_12)
.L_12:
        /*002c*/ 	.word	0x00000000
        /*0030*/ 	.short	0x0005
        /*0032*/ 	.short	0x0018
        /*0034*/ 	.byte	0x00, 0xf0, 0x11, 0x00


	//----- nvinfo : EIATTR_KPARAM_INFO
	.align		4
.L_13:
        /*0038*/ 	.byte	0x04, 0x17
        /*003a*/ 	.short	(.L_15 - .L_14)
.L_14:
        /*003c*/ 	.word	0x00000000
        /*0040*/ 	.short	0x0004
        /*0042*/ 	.short	0x0014
        /*0044*/ 	.byte	0x00, 0xf0, 0x11, 0x00


	//----- nvinfo : EIATTR_KPARAM_INFO
	.align		4
.L_15:
        /*0048*/ 	.byte	0x04, 0x17
        /*004a*/ 	.short	(.L_17 - .L_16)
.L_16:
        /*004c*/ 	.word	0x00000000
        /*0050*/ 	.short	0x0003
        /*0052*/ 	.short	0x0010
        /*0054*/ 	.byte	0x00, 0xf0, 0x11, 0x00


	//----- nvinfo : EIATTR_KPARAM_INFO
	.align		4
.L_17:
        /*0058*/ 	.byte	0x04, 0x17
        /*005a*/ 	.short	(.L_19 - .L_18)
.L_18:
        /*005c*/ 	.word	0x00000000
        /*0060*/ 	.short	0x0002
        /*0062*/ 	.short	0x000c
        /*0064*/ 	.byte	0x00, 0xf0, 0x11, 0x00


	//----- nvinfo : EIATTR_KPARAM_INFO
	.align		4
.L_19:
        /*0068*/ 	.byte	0x04, 0x17
        /*006a*/ 	.short	(.L_21 - .L_20)
.L_20:
        /*006c*/ 	.word	0x00000000
        /*0070*/ 	.short	0x0001
        /*0072*/ 	.short	0x0008
        /*0074*/ 	.byte	0x00, 0xf0, 0x11, 0x00


	//----- nvinfo : EIATTR_KPARAM_INFO
	.align		4
.L_21:
        /*0078*/ 	.byte	0x04, 0x17
        /*007a*/ 	.short	(.L_23 - .L_22)
.L_22:
        /*007c*/ 	.word	0x00000000
        /*0080*/ 	.short	0x0000
        /*0082*/ 	.short	0x0000
        /*0084*/ 	.byte	0x00, 0xf5, 0x21, 0x00


	//----- nvinfo : EIATTR_SPARSE_MMA_MASK
	.align		4
.L_23:
        /*0088*/ 	.byte	0x03, 0x50
        /*008a*/ 	.short	0x0000


	//----- nvinfo : EIATTR_MAXREG_COUNT
	.align		4
        /*008c*/ 	.byte	0x03, 0x1b
        /*008e*/ 	.short	0x00ff


	//----- nvinfo : EIATTR_MERCURY_ISA_VERSION
	.align		4
        /*0090*/ 	.byte	0x03, 0x5f
        /*0092*/ 	.short	0x0101


	//----- nvinfo : EIATTR_VRC_CTA_INIT_COUNT
	.align		4
        /*0094*/ 	.byte	0x02, 0x4a
	.zero		1
	.zero		1


	//----- nvinfo : EIATTR_EXIT_INSTR_OFFSETS
	.align		4
        /*0098*/ 	.byte	0x04, 0x1c
        /*009a*/ 	.short	(.L_25 - .L_24)


	//   ....[0]....
.L_24:
        /*009c*/ 	.word	0x00000090


	//   ....[1]....
        /*00a0*/ 	.word	0x00000400


	//   ....[2]....
        /*00a4*/ 	.word	0x000007a0


	//----- nvinfo : EIATTR_CRS_STACK_SIZE
	.align		4
.L_25:
        /*00a8*/ 	.byte	0x04, 0x1e
        /*00aa*/ 	.short	(.L_27 - .L_26)
.L_26:
        /*00ac*/ 	.word	0x00000000


	//----- nvinfo : EIATTR_CBANK_PARAM_SIZE
	.align		4
.L_27:
        /*00b0*/ 	.byte	0x03, 0x19
        /*00b2*/ 	.short	0x0024


	//----- nvinfo : EIATTR_PARAM_CBANK
	.align		4
        /*00b4*/ 	.byte	0x04, 0x0a
        /*00b6*/ 	.short	(.L_29 - .L_28)
	.align		4
.L_28:
        /*00b8*/ 	.word	index@(.nv.constant0._Z12mandelKernelPiffffiii)
        /*00bc*/ 	.short	0x0380
        /*00be*/ 	.short	0x0024


	//----- nvinfo : EIATTR_SW_WAR
	.align		4
.L_29:
        /*00c0*/ 	.byte	0x04, 0x36
        /*00c2*/ 	.short	(.L_31 - .L_30)
.L_30:
        /*00c4*/ 	.word	0x00000008
.L_31:


//--------------------- .nv.callgraph             --------------------------
	.section	.nv.callgraph,"",@"SHT_CUDA_CALLGRAPH"
	.align	4
	.sectionentsize	8
	.align		4
        /*0000*/ 	.word	0x00000000
	.align		4
        /*0004*/ 	.word	0xffffffff
	.align		4
        /*0008*/ 	.word	0x00000000
	.align		4
        /*000c*/ 	.word	0xfffffffe
	.align		4
        /*0010*/ 	.word	0x00000000
	.align		4
        /*0014*/ 	.word	0xfffffffd
	.align		4
        /*0018*/ 	.word	0x00000000
	.align		4
        /*001c*/ 	.word	0xfffffffc


//--------------------- .text._Z12mandelKernelPiffffiii --------------------------
	.section	.text._Z12mandelKernelPiffffiii,"ax",@progbits
	.align	128
        .global         _Z12mandelKernelPiffffiii
        .type           _Z12mandelKernelPiffffiii,@function
        .size           _Z12mandelKernelPiffffiii,(.L_x_12 - _Z12mandelKernelPiffffiii)
        .other          _Z12mandelKernelPiffffiii,@"STO_CUDA_ENTRY STV_DEFAULT"
_Z12mandelKernelPiffffiii:
.text._Z12mandelKernelPiffffiii:
[----:B------:R-:W-:Y:S08]  /*0000*/  LDC R1, c[0x0][0x37c] ;  /* 0x0000df00ff017b82 */ /* 0x000ff00000000800 */
[----:B------:R-:W0:Y:S01]  /*0010*/  LDC R4, c[0x0][0x39c] ;  /* 0x0000e700ff047b82 */ /* 0x000e220000000800 */
[----:B------:R-:W1:Y:S01]  /*0020*/  S2R R3, SR_TID.X ;  /* 0x0000000000037919 */ /* 0x000e620000002100 */
[----:B------:R-:W2:Y:S06]  /*0030*/  S2R R5, SR_TID.Y ;  /* 0x0000000000057919 */ /* 0x000eac0000002200 */
[----:B------:R-:W3:Y:S08]  /*0040*/  LDC R0, c[0x0][0x360] ;  /* 0x0000d800ff007b82 */ /* 0x000ef00000000800 */
[----:B------:R-:W4:Y:S01]  /*0050*/  LDC R2, c[0x0][0x364] ;  /* 0x0000d900ff027b82 */ /* 0x000f220000000800 */
[----:B0-----:R-:W-:-:S07]  /*0060*/  ISETP.GE.AND P0, PT, R4, 0x1, PT ;  /* 0x000000010400780c */ /* 0x001fce0003f06270 */
[----:B------:R-:W0:Y:S08]  /*0070*/  S2UR UR5, SR_CTAID.X ;  /* 0x00000000000579c3 */ /* 0x000e300000002500 */
[----:B------:R-:W5:Y:S02]  /*0080*/  S2UR UR6, SR_CTAID.Y ;  /* 0x00000000000679c3 */ /* 0x000f640000002600 */
[----:B012345:R-:W-:Y:S05]  /*0090*/  @!P0 EXIT ;  /* 0x000000000000894d */ /* 0x03ffea0003800000 */
[----:B------:R-:W0:Y:S01]  /*00a0*/  LDCU UR4, c[0x0][0x3a0] ;  /* 0x00007400ff0477ac */ /* 0x000e220008000800 */
[----:B------:R-:W-:Y:S02]  /*00b0*/  IMAD R0, R0, UR5, R3 ;  /* 0x0000000500007c24 */ /* 0x000fe4000f8e0203 */
[----:B------:R-:W-:Y:S01]  /*00c0*/  IMAD R2, R2, UR6, R5 ;  /* 0x0000000602027c24 */ /* 0x000fe2000f8e0205 */
[----:B------:R-:W1:Y:S01]  /*00d0*/  LDCU.64 UR8, c[0x0][0x358] ;  /* 0x00006b00ff0877ac */ /* 0x000e620008000a00 */
[----:B0-----:R-:W-:-:S09]  /*00e0*/  UISETP.GE.AND UP0, UPT, UR4, 0x1, UPT ;  /* 0x000000010400788c */ /* 0x001fd2000bf06270 */
[----:B-1----:R-:W-:Y:S05]  /*00f0*/  BRA.U !UP0, `(.L_x_0) ;  /* 0x0000000108cc7547 */ /* 0x002fea000b800000 */
[----:B------:R-:W-:-:S03]  /*0100*/  UIADD3 UR7, UPT, UPT, -UR4, URZ, URZ ;  /* 0x000000ff04077290 */ /* 0x000fc6000fffe1ff */
[----:B------:R-:W-:-:S09]  /*0110*/  UMOV UR4, URZ ;  /* 0x000000ff00047c82 */ /* 0x000fd20008000000 */
.L_x_5:
[----:B------:R-:W0:Y:S01]  /*0120*/  LDC.64 R4, c[0x0][0x398] ;  /* 0x0000e600ff047b82 */ /* 0x000e220000000a00 */
[----:B------:R-:W1:Y:S01]  /*0130*/  LDCU.64 UR10, c[0x0][0x380] ;  /* 0x00007000ff0a77ac */ /* 0x000e620008000a00 */
[----:B------:R-:W2:Y:S06]  /*0140*/  LDCU UR5, c[0x0][0x394] ;  /* 0x00007280ff0577ac */ /* 0x000eac0008000800 */
[----:B------:R-:W2:Y:S01]  /*0150*/  LDC R6, c[0x0][0x38c] ;  /* 0x0000e300ff067b82 */ /* 0x000ea20000000800 */
[----:B0-----:R-:W-:-:S04]  /*0160*/  IMAD R3, R2, R5, UR4 ;  /* 0x0000000402037e24 */ /* 0x001fc8000f8e0205 */
[----:B------:R-:W-:Y:S01]  /*0170*/  IMAD R5, R3, R4, RZ ;  /* 0x0000000403057224 */ /* 0x000fe200078e02ff */
[----:B------:R-:W-:-:S04]  /*0180*/  I2FP.F32.S32 R3, R3 ;  /* 0x0000000300037245 */ /* 0x000fc80000201400 */
[----:B-1----:R-:W-:Y:S01]  /*0190*/  IADD3 R4, P0, PT, R5, UR10, RZ ;  /* 0x0000000a05047c10 */ /* 0x002fe2000ff1e0ff */
[----:B--2---:R-:W-:Y:S01]  /*01a0*/  FFMA R8, R3, UR5, R6 ;  /* 0x0000000503087c23 */ /* 0x004fe20008000006 */
[----:B------:R-:W-:Y:S02]  /*01b0*/  UMOV UR5, URZ ;  /* 0x000000ff00057c82 */ /* 0x000fe40008000000 */
[----:B------:R-:W-:-:S09]  /*01c0*/  LEA.HI.X.SX32 R5, R5, UR11, 0x1, P0 ;  /* 0x0000000b05057c11 */ /* 0x000fd200080f0eff */
.L_x_4:
[----:B0-----:R-:W0:Y:S01]  /*01d0*/  LDC R7, c[0x0][0x39c] ;  /* 0x0000e700ff077b82 */ /* 0x001e220000000800 */
[----:B------:R-:W1:Y:S01]  /*01e0*/  LDCU UR6, c[0x0][0x390] ;  /* 0x00007200ff0677ac */ /* 0x000e620008000800 */
[----:B------:R-:W-:Y:S01]  /*01f0*/  BSSY.RECONVERGENT B0, `(.L_x_1) ;  /* 0x000001a000007945 */ /* 0x000fe20003800200 */
[----:B------:R-:W-:Y:S01]  /*0200*/  MOV R14, UR7 ;  /* 0x00000007000e7c02 */ /* 0x000fe20008000f00 */
[----:B------:R-:W2:Y:S04]  /*0210*/  LDCU UR10, c[0x0][0x3a0] ;  /* 0x00007400ff0a77ac */ /* 0x000ea80008000800 */
[----:B------:R-:W1:Y:S01]  /*0220*/  LDC R6, c[0x0][0x388] ;  /* 0x0000e200ff067b82 */ /* 0x000e620000000800 */
[----:B0-----:R-:W-:Y:S01]  /*0230*/  IMAD R11, R0, R7, UR5 ;  /* 0x00000005000b7e24 */ /* 0x001fe2000f8e0207 */
[----:B------:R-:W-:-:S04]  /*0240*/  UIADD3 UR5, UPT, UPT, UR5, 0x1, URZ ;  /* 0x0000000105057890 */ /* 0x000fc8000fffe0ff */
[----:B------:R-:W-:Y:S02]  /*0250*/  I2FP.F32.S32 R3, R11 ;  /* 0x0000000b00037245 */ /* 0x000fe40000201400 */
[----:B------:R-:W-:-:S03]  /*0260*/  ISETP.NE.AND P1, PT, R7, UR5, PT ;  /* 0x0000000507007c0c */ /* 0x000fc6000bf25270 */
[----:B-1----:R-:W-:Y:S01]  /*0270*/  FFMA R10, R3, UR6, R6 ;  /* 0x00000006030a7c23 */ /* 0x002fe20008000006 */
[----:B------:R-:W-:Y:S02]  /*0280*/  HFMA2 R3, -RZ, RZ, 0, 0 ;  /* 0x00000000ff037431 */ /* 0x000fe400000001ff */
[----:B------:R-:W-:Y:S02]  /*0290*/  IMAD.MOV.U32 R6, RZ, RZ, R8 ;  /* 0x000000ffff067224 */ /* 0x000fe400078e0008 */
[----:B--2---:R-:W-:-:S07]  /*02a0*/  MOV R7, R10 ;  /* 0x0000000a00077202 */ /* 0x004fce0000000f00 */
.L_x_3:
[----:B------:R-:W-:Y:S01]  /*02b0*/  FMUL R12, R7, R7 ;  /* 0x00000007070c7220 */ /* 0x000fe20000400000 */
[----:B------:R-:W-:-:S04]  /*02c0*/  FMUL R13, R6, R6 ;  /* 0x00000006060d7220 */ /* 0x000fc80000400000 */
[----:B------:R-:W-:-:S05]  /*02d0*/  FADD R9, R12, R13 ;  /* 0x0000000d0c097221 */ /* 0x000fca0000000000 */
[----:B------:R-:W-:-:S13]  /*02e0*/  FSETP.GT.AND P0, PT, R9, 4, PT ;  /* 0x408000000900780b */ /* 0x000fda0003f04000 */
[----:B------:R-:W-:Y:S05]  /*02f0*/  @P0 BRA `(.L_x_2) ;  /* 0x0000000000240947 */ /* 0x000fea0003800000 */
[----:B------:R-:W-:Y:S02]  /*0300*/  VIADD R14, R14, 0x1 ;  /* 0x000000010e0e7836 */ /* 0x000fe40000000000 */
[----:B------:R-:W-:Y:S01]  /*0310*/  FADD R9, R7, R7 ;  /* 0x0000000707097221 */ /* 0x000fe20000000000 */
[----:B------:R-:W-:Y:S01]  /*0320*/  FADD R7, R12, -R13 ;  /* 0x8000000d0c077221 */ /* 0x000fe20000000000 */
[----:B------:R-:W-:Y:S02]  /*0330*/  IADD3 R3, PT, PT, R3, 0x1, RZ ;  /* 0x0000000103037810 */ /* 0x000fe40007ffe0ff */
[----:B------:R-:W-:Y:S01]  /*0340*/  ISETP.NE.AND P0, PT, R14, RZ, PT ;  /* 0x000000ff0e00720c */ /* 0x000fe20003f05270 */
[----:B------:R-:W-:Y:S01]  /*0350*/  FFMA R6, R9, R6, R8 ;  /* 0x0000000609067223 */ /* 0x000fe20000000008 */
[----:B------:R-:W-:-:S11]  /*0360*/  FADD R7, R10, R7 ;  /* 0x000000070a077221 */ /* 0x000fd60000000000 */
[----:B------:R-:W-:Y:S05]  /*0370*/  @P0 BRA `(.L_x_3) ;  /* 0xfffffffc00cc0947 */ /* 0x000fea000383ffff */
[----:B------:R-:W-:-:S07]  /*0380*/  IMAD.U32 R3, RZ, RZ, UR10 ;  /* 0x0000000aff037e24 */ /* 0x000fce000f8e00ff */
.L_x_2:
[----:B------:R-:W-:Y:S05]  /*0390*/  BSYNC.RECONVERGENT B0 ;  /* 0x0000000000007941 */ /* 0x000fea0003800200 */
.L_x_1:
[----:B------:R-:W-:-:S05]  /*03a0*/  IMAD.WIDE R6, R11, 0x4, R4 ;  /* 0x000000040b067825 */ /* 0x000fca00078e0204 */
[----:B------:R0:W-:Y:S01]  /*03b0*/  STG.E desc[UR8][R6.64], R3 ;  /* 0x0000000306007986 */ /* 0x0001e2000c101908 */
[----:B------:R-:W-:Y:S05]  /*03c0*/  @P1 BRA `(.L_x_4) ;  /* 0xfffffffc00801947 */ /* 0x000fea000383ffff */
[----:B0-----:R-:W0:Y:S01]  /*03d0*/  LDC R3, c[0x0][0x39c] ;  /* 0x0000e700ff037b82 */ /* 0x001e220000000800 */
[----:B------:R-:W-:-:S06]  /*03e0*/  UIADD3 UR6, UPT, UPT, UR4, 0x1, URZ ;  /* 0x0000000104067890 */ /* 0x000fcc000fffe0ff */
[----:B0-----:R-:W-:-:S13]  /*03f0*/  ISETP.NE.AND P0, PT, R3, UR6, PT ;  /* 0x0000000603007c0c */ /* 0x001fda000bf05270 */
[----:B------:R-:W-:Y:S05]  /*0400*/  @!P0 EXIT ;  /* 0x000000000000894d */ /* 0x000fea0003800000 */
[----:B------:R-:W-:Y:S01]  /*0410*/  UMOV UR4, UR6 ;  /* 0x0000000600047c82 */ /* 0x000fe20008000000 */
[----:B------:R-:W-:Y:S05]  /*0420*/  BRA `(.L_x_5) ;  /* 0xfffffffc003c7947 */ /* 0x000fea000383ffff */
.L_x_0:
[C---:B------:R-:W-:Y:S01]  /*0430*/  LOP3.LUT R10, R4.reuse, 0x7, RZ, 0xc0, !PT ;  /* 0x00000007040a7812 */ /* 0x040fe200078ec0ff */
[----:B------:R-:W-:Y:S01]  /*0440*/  UMOV UR4, URZ ;  /* 0x000000ff00047c82 */ /* 0x000fe20008000000 */
[----:B------:R-:W-:Y:S02]  /*0450*/  LOP3.LUT R12, R4, 0x3, RZ, 0xc0, !PT ;  /* 0x00000003040c7812 */ /* 0x000fe400078ec0ff */
[----:B------:R-:W-:-:S04]  /*0460*/  IADD3 R3, PT, PT, R10, -0x1, RZ ;  /* 0xffffffff0a037810 */ /* 0x000fc80007ffe0ff */
[----:B------:R-:W-:Y:S02]  /*0470*/  ISETP.GE.U32.AND P0, PT, R3, 0x3, PT ;  /* 0x000000030300780c */ /* 0x000fe40003f06070 */
[----:B------:R-:W-:-:S11]  /*0480*/  LOP3.LUT R3, R4, 0x7ffffff8, RZ, 0xc0, !PT ;  /* 0x7ffffff804037812 */ /* 0x000fd600078ec0ff */
.L_x_10:
[----:B0-2---:R-:W0:Y:S01]  /*0490*/  LDC.64 R6, c[0x0][0x398] ;  /* 0x0000e600ff067b82 */ /* 0x005e220000000a00 */
[----:B-1----:R-:W1:Y:S01]  /*04a0*/  LDCU.64 UR6, c[0x0][0x380] ;  /* 0x00007000ff0677ac */ /* 0x002e620008000a00 */
[----:B0-----:R-:W-:Y:S01]  /*04b0*/  IMAD R5, R2, R7, UR4 ;  /* 0x0000000402057e24 */ /* 0x001fe2000f8e0207 */
[----:B------:R-:W-:Y:S01]  /*04c0*/  ISETP.GE.U32.AND P2, PT, R7, 0x8, PT ;  /* 0x000000080700780c */ /* 0x000fe20003f46070 */
[----:B------:R-:W-:Y:S02]  /*04d0*/  UIADD3 UR4, UPT, UPT, UR4, 0x1, URZ ;  /* 0x0000000104047890 */ /* 0x000fe4000fffe0ff */
[----:B------:R-:W-:Y:S02]  /*04e0*/  IMAD R5, R5, R6, RZ ;  /* 0x0000000605057224 */ /* 0x000fe400078e02ff */
[----:B------:R-:W-:Y:S02]  /*04f0*/  HFMA2 R6, -RZ, RZ, 0, 0 ;  /* 0x00000000ff067431 */ /* 0x000fe400000001ff */
[----:B------:R-:W-:-:S02]  /*0500*/  ISETP.NE.AND P1, PT, R7, UR4, PT ;  /* 0x0000000407007c0c */ /* 0x000fc4000bf25270 */
[----:B-1----:R-:W-:-:S04]  /*0510*/  IADD3 R4, P3, PT, R5, UR6, RZ ;  /* 0x0000000605047c10 */ /* 0x002fc8000ff7e0ff */
[----:B------:R-:W-:Y:S01]  /*0520*/  LEA.HI.X.SX32 R5, R5, UR7, 0x1, P3 ;  /* 0x0000000705057c11 */ /* 0x000fe200098f0eff */
[----:B------:R-:W-:Y:S08]  /*0530*/  @!P2 BRA `(.L_x_6) ;  /* 0x00000000003ca947 */ /* 0x000ff00003800000 */
[----:B------:R-:W-:-:S05]  /*0540*/  UMOV UR5, URZ ;  /* 0x000000ff00057c82 */ /* 0x000fca0008000000 */
.L_x_7:
[----:B0-----:R-:W-:Y:S01]  /*0550*/  IMAD R9, R0, R7, UR5 ;  /* 0x0000000500097e24 */ /* 0x001fe2000f8e0207 */
[----:B------:R-:W-:-:S03]  /*0560*/  UIADD3 UR5, UPT, UPT, UR5, 0x8, URZ ;  /* 0x0000000805057890 */ /* 0x000fc6000fffe0ff */
[----:B------:R-:W-:-:S03]  /*0570*/  IMAD.WIDE R8, R9, 0x4, R4 ;  /* 0x0000000409087825 */ /* 0x000fc600078e0204 */
[----:B------:R-:W-:Y:S02]  /*0580*/  ISETP.NE.AND P2, PT, R3, UR5, PT ;  /* 0x0000000503007c0c */ /* 0x000fe4000bf45270 */
[----:B------:R0:W-:Y:S04]  /*0590*/  STG.E desc[UR8][R8.64], RZ ;  /* 0x000000ff08007986 */ /* 0x0001e8000c101908 */
[----:B------:R0:W-:Y:S04]  /*05a0*/  STG.E desc[UR8][R8.64+0x4], RZ ;  /* 0x000004ff08007986 */ /* 0x0001e8000c101908 */
[----:B------:R0:W-:Y:S04]  /*05b0*/  STG.E desc[UR8][R8.64+0x8], RZ ;  /* 0x000008ff08007986 */ /* 0x0001e8000c101908 */
[----:B------:R0:W-:Y:S04]  /*05c0*/  STG.E desc[UR8][R8.64+0xc], RZ ;  /* 0x00000cff08007986 */ /* 0x0001e8000c101908 */
[----:B------:R0:W-:Y:S04]  /*05d0*/  STG.E desc[UR8][R8.64+0x10], RZ ;  /* 0x000010ff08007986 */ /* 0x0001e8000c101908 */
[----:B------:R0:W-:Y:S04]  /*05e0*/  STG.E desc[UR8][R8.64+0x14], RZ ;  /* 0x000014ff08007986 */ /* 0x0001e8000c101908 */
[----:B------:R0:W-:Y:S04]  /*05f0*/  STG.E desc[UR8][R8.64+0x18], RZ ;  /* 0x000018ff08007986 */ /* 0x0001e8000c101908 */
[----:B------:R0:W-:Y:S01]  /*0600*/  STG.E desc[UR8][R8.64+0x1c], RZ ;  /* 0x00001cff08007986 */ /* 0x0001e2000c101908 */
[----:B------:R-:W-:Y:S05]  /*0610*/  @P2 BRA `(.L_x_7) ;  /* 0xfffffffc00cc2947 */ /* 0x000fea000383ffff */
[----:B------:R-:W-:-:S07]  /*0620*/  IMAD.MOV.U32 R6, RZ, RZ, R3 ;  /* 0x000000ffff067224 */ /* 0x000fce00078e0003 */
.L_x_6:
[----:B------:R-:W-:-:S13]  /*0630*/  ISETP.NE.AND P2, PT, R10, RZ, PT ;  /* 0x000000ff0a00720c */ /* 0x000fda0003f45270 */
[----:B------:R-:W-:Y:S05]  /*0640*/  @!P2 BRA `(.L_x_8) ;  /* 0x000000000050a947 */ /* 0x000fea0003800000 */
[----:B------:R-:W-:Y:S01]  /*0650*/  ISETP.NE.AND P2, PT, R12, RZ, PT ;  /* 0x000000ff0c00720c */ /* 0x000fe20003f45270 */
[----:B------:R-:W-:-:S12]  /*0660*/  @!P0 BRA `(.L_x_9) ;  /* 0x00000000001c8947 */ /* 0x000fd80003800000 */
[----:B0-----:R-:W-:Y:S01]  /*0670*/  IMAD R9, R0, R7, R6 ;  /* 0x0000000700097224 */ /* 0x001fe200078e0206 */
[----:B------:R-:W-:-:S03]  /*0680*/  IADD3 R6, PT, PT, R6, 0x4, RZ ;  /* 0x0000000406067810 */ /* 0x000fc60007ffe0ff */
[----:B------:R-:W-:-:S05]  /*0690*/  IMAD.WIDE R8, R9, 0x4, R4 ;  /* 0x0000000409087825 */ /* 0x000fca00078e0204 */
[----:B------:R1:W-:Y:S04]  /*06a0*/  STG.E desc[UR8][R8.64], RZ ;  /* 0x000000ff08007986 */ /* 0x0003e8000c101908 */
[----:B------:R1:W-:Y:S04]  /*06b0*/  STG.E desc[UR8][R8.64+0x4], RZ ;  /* 0x000004ff08007986 */ /* 0x0003e8000c101908 */
[----:B------:R1:W-:Y:S04]  /*06c0*/  STG.E desc[UR8][R8.64+0x8], RZ ;  /* 0x000008ff08007986 */ /* 0x0003e8000c101908 */
[----:B------:R1:W-:Y:S02]  /*06d0*/  STG.E desc[UR8][R8.64+0xc], RZ ;  /* 0x00000cff08007986 */ /* 0x0003e4000c101908 */
.L_x_9:
[----:B------:R-:W-:Y:S05]  /*06e0*/  @!P2 BRA `(.L_x_8) ;  /* 0x000000000028a947 */ /* 0x000fea0003800000 */
[----:B------:R-:W-:Y:S02]  /*06f0*/  ISETP.NE.AND P2, PT, R12, 0x1, PT ;  /* 0x000000010c00780c */ /* 0x000fe40003f45270 */
[----:B------:R-:W-:-:S11]  /*0700*/  LOP3.LUT P3, RZ, R7, 0x1, RZ, 0xc0, !PT ;  /* 0x0000000107ff7812 */ /* 0x000fd6000786c0ff */
[----:B------:R-:W-:Y:S01]  /*0710*/  @P2 IMAD R11, R0, R7, R6 ;  /* 0x00000007000b2224 */ /* 0x000fe200078e0206 */
[----:B------:R-:W-:-:S05]  /*0720*/  @P2 IADD3 R6, PT, PT, R6, 0x2, RZ ;  /* 0x0000000206062810 */ /* 0x000fca0007ffe0ff */
[----:B01----:R-:W-:Y:S02]  /*0730*/  @P3 IMAD R9, R0, R7, R6 ;  /* 0x0000000700093224 */ /* 0x003fe400078e0206 */
[----:B------:R-:W-:-:S04]  /*0740*/  @P2 IMAD.WIDE R6, R11, 0x4, R4 ;  /* 0x000000040b062825 */ /* 0x000fc800078e0204 */
[----:B------:R-:W-:Y:S01]  /*0750*/  @P3 IMAD.WIDE R4, R9, 0x4, R4 ;  /* 0x0000000409043825 */ /* 0x000fe200078e0204 */
[----:B------:R2:W-:Y:S04]  /*0760*/  @P2 STG.E desc[UR8][R6.64], RZ ;  /* 0x000000ff06002986 */ /* 0x0005e8000c101908 */
[----:B------:R2:W-:Y:S04]  /*0770*/  @P2 STG.E desc[UR8][R6.64+0x4], RZ ;  /* 0x000004ff06002986 */ /* 0x0005e8000c101908 */
[----:B------:R2:W-:Y:S02]  /*0780*/  @P3 STG.E desc[UR8][R4.64], RZ ;  /* 0x000000ff04003986 */ /* 0x0005e4000c101908 */
.L_x_8:
[----:B------:R-:W-:Y:S05]  /*0790*/  @P1 BRA `(.L_x_10) ;  /* 0xfffffffc003c1947 */ /* 0x000fea000383ffff */
[----:B------:R-:W-:Y:S05]  /*07a0*/  EXIT ;  /* 0x000000000000794d */ /* 0x000fea0003800000 */
.L_x_11:
[----:B------:R-:W-:-:S00]  /*07b0*/  BRA `(.L_x_11) ;  /* 0xfffffffc00fc7947 */ /* 0x000fc0000383ffff */
[----:B------:R-:W-:-:S00]  /*07c0*/  NOP ;  /* 0x0000000000007918 */ /* 0x000fc00000000000 */
        /* <DEDUP_REMOVED lines=11> */
.L_x_12:


//--------------------- .nv.shared.reserved.0     --------------------------
	.section	.nv.shared.reserved.0,"aw",@nobits
	.weak		__nv_reservedSMEM_offset_0_alias
	.size		__nv_reservedSMEM_offset_0_alias, 0, 64
	.other		__nv_reservedSMEM_offset_0_alias,@"STO_CUDA_RESERVED_SHARED STV_DEFAULT"
__nv_reservedSMEM_offset_0_alias:
	.zero		0
	.zero		64


//--------------------- .nv.constant0._Z12mandelKernelPiffffiii --------------------------
	.section	.nv.constant0._Z12mandelKernelPiffffiii,"a",@progbits
	.sectionflags	@""
	.align	4
.nv.constant0._Z12mandelKernelPiffffiii:
	.zero		932


//--------------------- SYMBOLS --------------------------

	.type		.nv.reservedSmem.offset0,@object
	.size		.nv.reservedSmem.offset0,0x4
